	.headerflags	@"EF_CUDA_TEXMODE_UNIFIED EF_CUDA_64BIT_ADDRESS EF_CUDA_ACCELERATORS EF_CUDA_SM90 EF_CUDA_VIRTUAL_SM(EF_CUDA_SM90)"
	.elftype	@"ET_EXEC"


//--------------------- .nv.info                  --------------------------
	.section	.nv.info,"",@"SHT_CUDA_INFO"
	.align	4


	//----- nvinfo : EIATTR_REGCOUNT
	.align		4
        /*0000*/ 	.byte	0x04, 0x2f
        /*0002*/ 	.short	(.L_1 - .L_0)
	.align		4
.L_0:
        /*0004*/ 	.word	index@(triton_poi_fused_max_pool2d_with_indices_16)
        /*0008*/ 	.word	0x00000030


	//----- nvinfo : EIATTR_MIN_STACK_SIZE
	.align		4
.L_1:
        /*000c*/ 	.byte	0x04, 0x12
        /*000e*/ 	.short	(.L_3 - .L_2)
	.align		4
.L_2:
        /*0010*/ 	.word	index@(triton_poi_fused_max_pool2d_with_indices_16)
        /*0014*/ 	.word	0x00000000


	//----- nvinfo : EIATTR_FRAME_SIZE
	.align		4
.L_3:
        /*0018*/ 	.byte	0x04, 0x11
        /*001a*/ 	.short	(.L_5 - .L_4)
	.align		4
.L_4:
        /*001c*/ 	.word	index@(triton_poi_fused_max_pool2d_with_indices_16)
        /*0020*/ 	.word	0x00000000


	//----- nvinfo : EIATTR_MIN_STACK_SIZE
	.align		4
.L_5:
        /*0024*/ 	.byte	0x04, 0x12
        /*0026*/ 	.short	(.L_7 - .L_6)
	.align		4
.L_6:
        /*0028*/ 	.word	index@(triton_poi_fused_max_pool2d_with_indices_16)
        /*002c*/ 	.word	0x00000000
.L_7:


//--------------------- .nv.info.triton_poi_fused_max_pool2d_with_indices_16 --------------------------
	.section	.nv.info.triton_poi_fused_max_pool2d_with_indices_16,"",@"SHT_CUDA_INFO"
	.sectionflags	@""
	.align	4


	//----- nvinfo : EIATTR_CUDA_API_VERSION
	.align		4
        /*0000*/ 	.byte	0x04, 0x37
        /*0002*/ 	.short	(.L_9 - .L_8)
.L_8:
        /*0004*/ 	.word	0x0000007c


	//----- nvinfo : EIATTR_KPARAM_INFO
	.align		4
.L_9:
        /*0008*/ 	.byte	0x04, 0x17
        /*000a*/ 	.short	(.L_11 - .L_10)
.L_10:
        /*000c*/ 	.word	0x00000000
        /*0010*/ 	.short	0x0004
        /*0012*/ 	.short	0x001c
        /*0014*/ 	.byte	0x00, 0xf0, 0x11, 0x00


	//----- nvinfo : EIATTR_KPARAM_INFO
	.align		4
.L_11:
        /*0018*/ 	.byte	0x04, 0x17
        /*001a*/ 	.short	(.L_13 - .L_12)
.L_12:
        /*001c*/ 	.word	0x00000000
        /*0020*/ 	.short	0x0003
        /*0022*/ 	.short	0x0018
        /*0024*/ 	.byte	0x00, 0xf0, 0x11, 0x00


	//----- nvinfo : EIATTR_KPARAM_INFO
	.align		4
.L_13:
        /*0028*/ 	.byte	0x04, 0x17
        /*002a*/ 	.short	(.L_15 - .L_14)
.L_14:
        /*002c*/ 	.word	0x00000000
        /*0030*/ 	.short	0x0002
        /*0032*/ 	.short	0x0010
        /*0034*/ 	.byte	0x00, 0xf4, 0x21, 0x00


	//----- nvinfo : EIATTR_KPARAM_INFO
	.align		4
.L_15:
        /*0038*/ 	.byte	0x04, 0x17
        /*003a*/ 	.short	(.L_17 - .L_16)
.L_16:
        /*003c*/ 	.word	0x00000000
        /*0040*/ 	.short	0x0001
        /*0042*/ 	.short	0x0008
        /*0044*/ 	.byte	0x00, 0xf4, 0x21, 0x00


	//----- nvinfo : EIATTR_KPARAM_INFO
	.align		4
.L_17:
        /*0048*/ 	.byte	0x04, 0x17
        /*004a*/ 	.short	(.L_19 - .L_18)
.L_18:
        /*004c*/ 	.word	0x00000000
        /*0050*/ 	.short	0x0000
        /*0052*/ 	.short	0x0000
        /*0054*/ 	.byte	0x00, 0xf4, 0x21, 0x00


	//----- nvinfo : EIATTR_SPARSE_MMA_MASK
	.align		4
.L_19:
        /*0058*/ 	.byte	0x03, 0x50
        /*005a*/ 	.short	0x0000


	//----- nvinfo : EIATTR_MAXREG_COUNT
	.align		4
        /*005c*/ 	.byte	0x03, 0x1b
        /*005e*/ 	.short	0x00ff


	//----- nvinfo : EIATTR_EXIT_INSTR_OFFSETS
	.align		4
        /*0060*/ 	.byte	0x04, 0x1c
        /*0062*/ 	.short	(.L_21 - .L_20)


	//   ....[0]....
.L_20:
        /*0064*/ 	.word	0x000019d0


	//   ....[1]....
        /*0068*/ 	.word	0x00001a00


	//----- nvinfo : EIATTR_REQNTID
	.align		4
.L_21:
        /*006c*/ 	.byte	0x04, 0x10
        /*006e*/ 	.short	(.L_23 - .L_22)
.L_22:
        /*0070*/ 	.word	0x00000080
        /*0074*/ 	.word	0x00000001
        /*0078*/ 	.word	0x00000001


	//----- nvinfo : EIATTR_CBANK_PARAM_SIZE
	.align		4
.L_23:
        /*007c*/ 	.byte	0x03, 0x19
        /*007e*/ 	.short	0x0020


	//----- nvinfo : EIATTR_PARAM_CBANK
	.align		4
        /*0080*/ 	.byte	0x04, 0x0a
        /*0082*/ 	.short	(.L_25 - .L_24)
	.align		4
.L_24:
        /*0084*/ 	.word	index@(.nv.constant0.triton_poi_fused_max_pool2d_with_indices_16)
        /*0088*/ 	.short	0x0210
        /*008a*/ 	.short	0x0020


	//----- nvinfo : EIATTR_SW_WAR
	.align		4
.L_25:
        /*008c*/ 	.byte	0x04, 0x36
        /*008e*/ 	.short	(.L_27 - .L_26)
.L_26:
        /*0090*/ 	.word	0x00000008
.L_27:


//--------------------- .nv.callgraph             --------------------------
	.section	.nv.callgraph,"",@"SHT_CUDA_CALLGRAPH"
	.align	4
	.sectionentsize	8
	.align		4
        /*0000*/ 	.word	0x00000000
	.align		4
        /*0004*/ 	.word	0xffffffff
	.align		4
        /*0008*/ 	.word	0x00000000
	.align		4
        /*000c*/ 	.word	0xfffffffe
	.align		4
        /*0010*/ 	.word	0x00000000
	.align		4
        /*0014*/ 	.word	0xfffffffd
	.align		4
        /*0018*/ 	.word	0x00000000
	.align		4
        /*001c*/ 	.word	0xfffffffc


//--------------------- .text.triton_poi_fused_max_pool2d_with_indices_16 --------------------------
	.section	.text.triton_poi_fused_max_pool2d_with_indices_16,"ax",@progbits
	.sectionflags	@"SHF_BARRIERS=1"
	.align	128
        .global         triton_poi_fused_max_pool2d_with_indices_16
        .type           triton_poi_fused_max_pool2d_with_indices_16,@function
        .size           triton_poi_fused_max_pool2d_with_indices_16,(.L_x_1 - triton_poi_fused_max_pool2d_with_indices_16)
        .other          triton_poi_fused_max_pool2d_with_indices_16,@"STO_CUDA_ENTRY STV_DEFAULT"
triton_poi_fused_max_pool2d_with_indices_16:
.text.triton_poi_fused_max_pool2d_with_indices_16:
[----:B------:R-:W0:Y:S01]  /*0000*/  LDC R1, c[0x0][0x28] ;  /* 0x00000a00ff017b82 */ /* 0x000e220000000800 */
[----:B------:R-:W1:Y:S07]  /*0010*/  S2R R19, SR_CTAID.X ;  /* 0x0000000000137919 */ /* 0x000e6e0000002500 */
[----:B------:R-:W2:Y:S01]  /*0020*/  LDC.64 R22, c[0x0][0x210] ;  /* 0x00008400ff167b82 */ /* 0x000ea20000000a00 */
[----:B------:R-:W-:Y:S01]  /*0030*/  IMAD.MOV.U32 R33, RZ, RZ, RZ ;  /* 0x000000ffff217224 */ /* 0x000fe200078e00ff */
[----:B------:R-:W-:Y:S01]  /*0040*/  ULDC.64 UR6, c[0x0][0x208] ;  /* 0x0000820000067ab9 */ /* 0x000fe20000000a00 */
[----:B------:R-:W3:Y:S01]  /*0050*/  S2R R20, SR_TID.X ;  /* 0x0000000000147919 */ /* 0x000ee20000002100 */
[----:B------:R-:W-:Y:S01]  /*0060*/  IMAD.MOV.U32 R18, RZ, RZ, RZ ;  /* 0x000000ffff127224 */ /* 0x000fe200078e00ff */
[----:B------:R-:W4:Y:S01]  /*0070*/  S2R R30, SR_CTAID.Y ;  /* 0x00000000001e7919 */ /* 0x000f220000002600 */
[----:B-1----:R-:W-:-:S02]  /*0080*/  IMAD.SHL.U32 R21, R19, 0x2, RZ ;  /* 0x0000000213157824 */ /* 0x002fc400078e00ff */
[----:B------:R-:W-:Y:S01]  /*0090*/  IMAD.SHL.U32 R31, R19, 0x2, RZ ;  /* 0x00000002131f7824 */ /* 0x000fe200078e00ff */
[----:B---3--:R-:W-:Y:S02]  /*00a0*/  SHF.R.U32.HI R43, RZ, 0x1, R20 ;  /* 0x00000001ff2b7819 */ /* 0x008fe40000011614 */
[----:B------:R-:W-:Y:S02]  /*00b0*/  LOP3.LUT R2, R21, 0x1, R20, 0xf8, !PT ;  /* 0x0000000115027812 */ /* 0x000fe400078ef814 */
[----:B------:R-:W-:Y:S01]  /*00c0*/  LOP3.LUT R5, R31, 0x1, R20, 0xf8, !PT ;  /* 0x000000011f057812 */ /* 0x000fe200078ef814 */
[----:B----4-:R-:W-:Y:S01]  /*00d0*/  IMAD.SHL.U32 R30, R30, 0x200, RZ ;  /* 0x000002001e1e7824 */ /* 0x010fe200078e00ff */
[----:B------:R-:W-:Y:S02]  /*00e0*/  SHF.R.S32.HI R3, RZ, 0x1f, R2 ;  /* 0x0000001fff037819 */ /* 0x000fe40000011402 */
[----:B------:R-:W-:Y:S02]  /*00f0*/  LOP3.LUT R0, R20, 0x40, RZ, 0xc0, !PT ;  /* 0x0000004014007812 */ /* 0x000fe400078ec0ff */
[----:B------:R-:W-:-:S02]  /*0100*/  LEA.HI R4, R3, R2, RZ, 0x4 ;  /* 0x0000000203047211 */ /* 0x000fc400078f20ff */
[----:B------:R-:W-:Y:S02]  /*0110*/  LEA.HI R3, R3, R2, RZ, 0x4 ;  /* 0x0000000203037211 */ /* 0x000fe400078f20ff */
[C---:B------:R-:W-:Y:S01]  /*0120*/  LOP3.LUT R6, R4.reuse, 0x7ffffff0, RZ, 0xc0, !PT ;  /* 0x7ffffff004067812 */ /* 0x040fe200078ec0ff */
[----:B------:R-:W-:Y:S01]  /*0130*/  IMAD.SHL.U32 R4, R4, 0x4, RZ ;  /* 0x0000000404047824 */ /* 0x000fe200078e00ff */
[----:B------:R-:W-:Y:S02]  /*0140*/  SGXT.U32 R43, R43, 0x5 ;  /* 0x000000052b2b781a */ /* 0x000fe40000000000 */
[----:B------:R-:W-:Y:S01]  /*0150*/  SHF.R.U32.HI R0, RZ, 0x1, R0 ;  /* 0x00000001ff007819 */ /* 0x000fe20000011600 */
[----:B------:R-:W-:Y:S01]  /*0160*/  IMAD.IADD R6, R5, 0x1, -R6 ;  /* 0x0000000105067824 */ /* 0x000fe200078e0a06 */
[C---:B------:R-:W-:Y:S01]  /*0170*/  LOP3.LUT R5, R3.reuse, 0x7ffffff0, RZ, 0xc0, !PT ;  /* 0x7ffffff003057812 */ /* 0x040fe200078ec0ff */
[----:B------:R-:W-:Y:S01]  /*0180*/  IMAD.SHL.U32 R3, R3, 0x4, RZ ;  /* 0x0000000403037824 */ /* 0x000fe200078e00ff */
[----:B------:R-:W-:-:S02]  /*0190*/  LOP3.LUT R7, R4, 0xffffffc0, RZ, 0xc0, !PT ;  /* 0xffffffc004077812 */ /* 0x000fc400078ec0ff */
[----:B------:R-:W-:Y:S01]  /*01a0*/  LOP3.LUT R43, R43, R0, RZ, 0xfc, !PT ;  /* 0x000000002b2b7212 */ /* 0x000fe200078efcff */
[----:B------:R-:W-:Y:S01]  /*01b0*/  IMAD.IADD R5, R2, 0x1, -R5 ;  /* 0x0000000102057824 */ /* 0x000fe200078e0a05 */
[----:B------:R-:W-:Y:S01]  /*01c0*/  LOP3.LUT R42, R3, 0xffffffc0, RZ, 0xc0, !PT ;  /* 0xffffffc0032a7812 */ /* 0x000fe200078ec0ff */
[----:B------:R-:W-:Y:S01]  /*01d0*/  IMAD R36, R6, 0x2, R7 ;  /* 0x0000000206247824 */ /* 0x000fe200078e0207 */
[----:B------:R-:W-:Y:S02]  /*01e0*/  ISETP.GE.AND P0, PT, R2, 0x100, PT ;  /* 0x000001000200780c */ /* 0x000fe40003f06270 */
[----:B------:R-:W-:Y:S01]  /*01f0*/  LOP3.LUT R11, R30, R43, RZ, 0xfc, !PT ;  /* 0x0000002b1e0b7212 */ /* 0x000fe200078efcff */
[----:B------:R-:W-:Y:S01]  /*0200*/  IMAD R42, R5, 0x2, R42 ;  /* 0x00000002052a7824 */ /* 0x000fe200078e022a */
[----:B------:R-:W-:Y:S01]  /*0210*/  LOP3.LUT R13, R30, 0x40, R43, 0xfe, !PT ;  /* 0x000000401e0d7812 */ /* 0x000fe200078efe2b */
[----:B------:R-:W-:Y:S01]  /*0220*/  VIADD R32, R36, 0x1 ;  /* 0x0000000124207836 */ /* 0x000fe20000000000 */
[C---:B------:R-:W-:Y:S01]  /*0230*/  ISETP.LT.AND P1, PT, R11.reuse, 0x200, !P0 ;  /* 0x000002000b00780c */ /* 0x040fe20004721270 */
[----:B------:R-:W-:Y:S01]  /*0240*/  IMAD R3, R11, 0x400, R42 ;  /* 0x000004000b037824 */ /* 0x000fe200078e022a */
[----:B------:R-:W-:Y:S01]  /*0250*/  ISETP.LT.AND P2, PT, R13, 0x200, !P0 ;  /* 0x000002000d00780c */ /* 0x000fe20004741270 */
[----:B------:R-:W-:-:S02]  /*0260*/  IMAD R7, R11, 0x400, R32 ;  /* 0x000004000b077824 */ /* 0x000fc400078e0220 */
[----:B--2---:R-:W-:-:S04]  /*0270*/  IMAD.WIDE R2, R3, 0x4, R22 ;  /* 0x0000000403027825 */ /* 0x004fc800078e0216 */
[----:B------:R-:W-:Y:S01]  /*0280*/  IMAD.WIDE R6, R7, 0x4, R22 ;  /* 0x0000000407067825 */ /* 0x000fe200078e0216 */
[----:B------:R-:W-:-:S03]  /*0290*/  CS2R R16, SRZ ;  /* 0x0000000000107805 */ /* 0x000fc6000001ff00 */
[C---:B------:R-:W-:Y:S01]  /*02a0*/  IMAD R5, R13.reuse, 0x400, R42 ;  /* 0x000004000d057824 */ /* 0x040fe200078e022a */
[----:B------:R-:W2:Y:S01]  /*02b0*/  @P1 LDG.E.EL R33, desc[UR6][R2.64] ;  /* 0x0000000602211981 */ /* 0x000ea2000c2e1900 */
[----:B------:R-:W-:Y:S02]  /*02c0*/  IMAD R9, R13, 0x400, R32 ;  /* 0x000004000d097824 */ /* 0x000fe400078e0220 */
[----:B------:R-:W-:Y:S01]  /*02d0*/  IMAD.MOV.U32 R34, RZ, RZ, RZ ;  /* 0x000000ffff227224 */ /* 0x000fe200078e00ff */
[----:B------:R1:W2:Y:S01]  /*02e0*/  @P1 LDG.E.EL R18, desc[UR6][R6.64] ;  /* 0x0000000606121981 */ /* 0x0002a2000c2e1900 */
[----:B------:R-:W-:-:S04]  /*02f0*/  IMAD.WIDE R4, R5, 0x4, R22 ;  /* 0x0000000405047825 */ /* 0x000fc800078e0216 */
[----:B------:R-:W-:Y:S01]  /*0300*/  IMAD.WIDE R8, R9, 0x4, R22 ;  /* 0x0000000409087825 */ /* 0x000fe200078e0216 */
[----:B------:R3:W4:Y:S03]  /*0310*/  @P2 LDG.E.EL R34, desc[UR6][R4.64] ;  /* 0x0000000604222981 */ /* 0x000726000c2e1900 */
[----:B------:R-:W-:Y:S01]  /*0320*/  VIADD R35, R36, 0x20 ;  /* 0x0000002024237836 */ /* 0x000fe20000000000 */
[----:B------:R5:W4:Y:S03]  /*0330*/  @P2 LDG.E.EL R17, desc[UR6][R8.64] ;  /* 0x0000000608112981 */ /* 0x000b26000c2e1900 */
[--C-:B------:R-:W-:Y:S01]  /*0340*/  IMAD R25, R11, 0x400, R35.reuse ;  /* 0x000004000b197824 */ /* 0x100fe200078e0223 */
[----:B------:R-:W-:Y:S01]  /*0350*/  CS2R R14, SRZ ;  /* 0x00000000000e7805 */ /* 0x000fe2000001ff00 */
[----:B-1----:R-:W-:-:S02]  /*0360*/  IMAD R7, R13, 0x400, R35 ;  /* 0x000004000d077824 */ /* 0x002fc400078e0223 */
[----:B------:R-:W-:-:S04]  /*0370*/  IMAD.WIDE R2, R25, 0x4, R22 ;  /* 0x0000000419027825 */ /* 0x000fc800078e0216 */
[----:B------:R-:W-:Y:S01]  /*0380*/  IMAD.WIDE R6, R7, 0x4, R22 ;  /* 0x0000000407067825 */ /* 0x000fe200078e0216 */
[----:B------:R1:W4:Y:S03]  /*0390*/  @P1 LDG.E.EL R15, desc[UR6][R2.64] ;  /* 0x00000006020f1981 */ /* 0x000326000c2e1900 */
[----:B------:R-:W-:Y:S01]  /*03a0*/  VIADD R36, R36, 0x21 ;  /* 0x0000002124247836 */ /* 0x000fe20000000000 */
[----:B------:R1:W4:Y:S03]  /*03b0*/  @P2 LDG.E.EL R16, desc[UR6][R6.64] ;  /* 0x0000000606102981 */ /* 0x000326000c2e1900 */
[----:B------:R-:W-:-:S04]  /*03c0*/  IMAD R11, R11, 0x400, R36 ;  /* 0x000004000b0b7824 */ /* 0x000fc800078e0224 */
[----:B---3--:R-:W-:-:S04]  /*03d0*/  IMAD.WIDE R4, R11, 0x4, R22 ;  /* 0x000000040b047825 */ /* 0x008fc800078e0216 */
[----:B------:R-:W-:Y:S01]  /*03e0*/  IMAD R11, R13, 0x400, R36 ;  /* 0x000004000d0b7824 */ /* 0x000fe200078e0224 */
[----:B------:R-:W-:Y:S01]  /*03f0*/  CS2R R12, SRZ ;  /* 0x00000000000c7805 */ /* 0x000fe2000001ff00 */
[----:B------:R3:W4:Y:S02]  /*0400*/  @P1 LDG.E.EL R14, desc[UR6][R4.64] ;  /* 0x00000006040e1981 */ /* 0x000724000c2e1900 */
[----:B------:R-:W-:Y:S01]  /*0410*/  IMAD.WIDE R10, R11, 0x4, R22 ;  /* 0x000000040b0a7825 */ /* 0x000fe200078e0216 */
[----:B------:R-:W-:-:S04]  /*0420*/  LOP3.LUT R27, R30, 0x80, R43, 0xfe, !PT ;  /* 0x000000801e1b7812 */ /* 0x000fc800078efe2b */
[----:B------:R3:W4:Y:S01]  /*0430*/  @P2 LDG.E.EL R13, desc[UR6][R10.64] ;  /* 0x000000060a0d2981 */ /* 0x000722000c2e1900 */
[C---:B------:R-:W-:Y:S01]  /*0440*/  ISETP.LT.AND P1, PT, R27.reuse, 0x200, !P0 ;  /* 0x000002001b00780c */ /* 0x040fe20004721270 */
[C---:B0----5:R-:W-:Y:S02]  /*0450*/  IMAD R9, R27.reuse, 0x400, R42 ;  /* 0x000004001b097824 */ /* 0x061fe400078e022a */
[----:B-1----:R-:W-:Y:S02]  /*0460*/  IMAD R3, R27, 0x400, R32 ;  /* 0x000004001b037824 */ /* 0x002fe400078e0220 */
[----:B------:R-:W-:Y:S02]  /*0470*/  IMAD.MOV.U32 R37, RZ, RZ, RZ ;  /* 0x000000ffff257224 */ /* 0x000fe400078e00ff */
[----:B------:R-:W-:Y:S01]  /*0480*/  IMAD.WIDE R8, R9, 0x4, R22 ;  /* 0x0000000409087825 */ /* 0x000fe200078e0216 */
[----:B------:R-:W-:-:S03]  /*0490*/  LOP3.LUT R29, R30, 0xc0, R43, 0xfe, !PT ;  /* 0x000000c01e1d7812 */ /* 0x000fc600078efe2b */
[----:B------:R-:W-:Y:S01]  /*04a0*/  IMAD.WIDE R2, R3, 0x4, R22 ;  /* 0x0000000403027825 */ /* 0x000fe200078e0216 */
[C---:B------:R-:W-:Y:S01]  /*04b0*/  ISETP.LT.AND P2, PT, R29.reuse, 0x200, !P0 ;  /* 0x000002001d00780c */ /* 0x040fe20004741270 */
[----:B------:R0:W5:Y:S04]  /*04c0*/  @P1 LDG.E.EL R37, desc[UR6][R8.64] ;  /* 0x0000000608251981 */ /* 0x000168000c2e1900 */
[----:B------:R1:W5:Y:S01]  /*04d0*/  @P1 LDG.E.EL R12, desc[UR6][R2.64] ;  /* 0x00000006020c1981 */ /* 0x000362000c2e1900 */
[C---:B------:R-:W-:Y:S02]  /*04e0*/  IMAD R7, R29.reuse, 0x400, R42 ;  /* 0x000004001d077824 */ /* 0x040fe400078e022a */
[----:B---3--:R-:W-:Y:S01]  /*04f0*/  IMAD R5, R29, 0x400, R32 ;  /* 0x000004001d057824 */ /* 0x008fe200078e0220 */
[----:B------:R-:W-:-:S02]  /*0500*/  CS2R R38, SRZ ;  /* 0x0000000000267805 */ /* 0x000fc4000001ff00 */
[----:B------:R-:W-:Y:S01]  /*0510*/  CS2R R10, SRZ ;  /* 0x00000000000a7805 */ /* 0x000fe2000001ff00 */
[----:B------:R-:W-:-:S04]  /*0520*/  IMAD.WIDE R6, R7, 0x4, R22 ;  /* 0x0000000407067825 */ /* 0x000fc800078e0216 */
[----:B------:R-:W-:Y:S01]  /*0530*/  IMAD.WIDE R4, R5, 0x4, R22 ;  /* 0x0000000405047825 */ /* 0x000fe200078e0216 */
[----:B------:R-:W3:Y:S04]  /*0540*/  @P2 LDG.E.EL R38, desc[UR6][R6.64] ;  /* 0x0000000606262981 */ /* 0x000ee8000c2e1900 */
[----:B------:R1:W3:Y:S01]  /*0550*/  @P2 LDG.E.EL R11, desc[UR6][R4.64] ;  /* 0x00000006040b2981 */ /* 0x0002e2000c2e1900 */
[----:B------:R-:W-:Y:S01]  /*0560*/  IMAD R25, R27, 0x400, R35 ;  /* 0x000004001b197824 */ /* 0x000fe200078e0223 */
[----:B0-----:R-:W-:-:S03]  /*0570*/  CS2R R8, SRZ ;  /* 0x0000000000087805 */ /* 0x001fc6000001ff00 */
[----:B-1----:R-:W-:-:S05]  /*0580*/  IMAD.WIDE R2, R25, 0x4, R22 ;  /* 0x0000000419027825 */ /* 0x002fca00078e0216 */
[----:B------:R0:W3:Y:S01]  /*0590*/  @P1 LDG.E.EL R9, desc[UR6][R2.64] ;  /* 0x0000000602091981 */ /* 0x0000e2000c2e1900 */
[----:B------:R-:W-:-:S04]  /*05a0*/  IMAD R25, R29, 0x400, R35 ;  /* 0x000004001d197824 */ /* 0x000fc800078e0223 */
[----:B------:R-:W-:-:S05]  /*05b0*/  IMAD.WIDE R24, R25, 0x4, R22 ;  /* 0x0000000419187825 */ /* 0x000fca00078e0216 */
[----:B------:R1:W3:Y:S01]  /*05c0*/  @P2 LDG.E.EL R10, desc[UR6][R24.64] ;  /* 0x00000006180a2981 */ /* 0x0002e2000c2e1900 */
[----:B------:R-:W-:-:S04]  /*05d0*/  IMAD R27, R27, 0x400, R36 ;  /* 0x000004001b1b7824 */ /* 0x000fc800078e0224 */
[----:B------:R-:W-:Y:S01]  /*05e0*/  IMAD.WIDE R4, R27, 0x4, R22 ;  /* 0x000000041b047825 */ /* 0x000fe200078e0216 */
[----:B------:R-:W-:-:S03]  /*05f0*/  LOP3.LUT R0, R30, 0x100, R43, 0xfe, !PT ;  /* 0x000001001e007812 */ /* 0x000fc600078efe2b */
[----:B------:R-:W-:Y:S01]  /*0600*/  IMAD R29, R29, 0x400, R36 ;  /* 0x000004001d1d7824 */ /* 0x000fe200078e0224 */
[----:B------:R1:W3:Y:S01]  /*0610*/  @P1 LDG.E.EL R8, desc[UR6][R4.64] ;  /* 0x0000000604081981 */ /* 0x0002e2000c2e1900 */
[----:B------:R-:W-:Y:S02]  /*0620*/  CS2R R6, SRZ ;  /* 0x0000000000067805 */ /* 0x000fe4000001ff00 */
[----:B------:R-:W-:Y:S01]  /*0630*/  ISETP.LT.AND P1, PT, R0, 0x200, !P0 ;  /* 0x000002000000780c */ /* 0x000fe20004721270 */
[----:B0-----:R-:W-:Y:S01]  /*0640*/  IMAD.WIDE R2, R29, 0x4, R22 ;  /* 0x000000041d027825 */ /* 0x001fe200078e0216 */
[----:B------:R-:W-:-:S03]  /*0650*/  LOP3.LUT R45, R30, 0x140, R43, 0xfe, !PT ;  /* 0x000001401e2d7812 */ /* 0x000fc600078efe2b */
[C---:B------:R-:W-:Y:S01]  /*0660*/  IMAD R29, R0.reuse, 0x400, R42 ;  /* 0x00000400001d7824 */ /* 0x040fe200078e022a */
[----:B------:R0:W3:Y:S01]  /*0670*/  @P2 LDG.E.EL R7, desc[UR6][R2.64] ;  /* 0x0000000602072981 */ /* 0x0000e2000c2e1900 */
[----:B-1----:R-:W-:Y:S01]  /*0680*/  IMAD R25, R0, 0x400, R32 ;  /* 0x0000040000197824 */ /* 0x002fe200078e0220 */
[----:B------:R-:W-:Y:S01]  /*0690*/  ISETP.LT.AND P2, PT, R45, 0x200, !P0 ;  /* 0x000002002d00780c */ /* 0x000fe20004741270 */
[----:B------:R-:W-:-:S04]  /*06a0*/  IMAD.WIDE R28, R29, 0x4, R22 ;  /* 0x000000041d1c7825 */ /* 0x000fc800078e0216 */
[----:B------:R-:W-:Y:S01]  /*06b0*/  IMAD.WIDE R24, R25, 0x4, R22 ;  /* 0x0000000419187825 */ /* 0x000fe200078e0216 */
[----:B------:R-:W-:Y:S02]  /*06c0*/  CS2R R40, SRZ ;  /* 0x0000000000287805 */ /* 0x000fe4000001ff00 */
[----:B------:R-:W-:Y:S01]  /*06d0*/  CS2R R4, SRZ ;  /* 0x0000000000047805 */ /* 0x000fe2000001ff00 */
[----:B------:R1:W3:Y:S01]  /*06e0*/  @P1 LDG.E.EL R39, desc[UR6][R28.64] ;  /* 0x000000061c271981 */ /* 0x0002e2000c2e1900 */
[C---:B------:R-:W-:Y:S02]  /*06f0*/  IMAD R27, R45.reuse, 0x400, R42 ;  /* 0x000004002d1b7824 */ /* 0x040fe400078e022a */
[----:B0-----:R-:W-:Y:S01]  /*0700*/  IMAD R3, R45, 0x400, R32 ;  /* 0x000004002d037824 */ /* 0x001fe200078e0220 */
[----:B------:R0:W3:Y:S01]  /*0710*/  @P1 LDG.E.EL R6, desc[UR6][R24.64] ;  /* 0x0000000618061981 */ /* 0x0000e2000c2e1900 */
[----:B------:R-:W-:Y:S01]  /*0720*/  IMAD.WIDE R26, R27, 0x4, R22 ;  /* 0x000000041b1a7825 */ /* 0x000fe200078e0216 */
[----:B------:R-:W-:-:S03]  /*0730*/  LOP3.LUT R44, R30, 0x180, R43, 0xfe, !PT ;  /* 0x000001801e2c7812 */ /* 0x000fc600078efe2b */
[----:B------:R-:W-:Y:S01]  /*0740*/  IMAD.WIDE R2, R3, 0x4, R22 ;  /* 0x0000000403027825 */ /* 0x000fe200078e0216 */
[C---:B------:R-:W-:Y:S01]  /*0750*/  ISETP.LT.AND P3, PT, R44.reuse, 0x200, !P0 ;  /* 0x000002002c00780c */ /* 0x040fe20004761270 */
[----:B------:R-:W3:Y:S04]  /*0760*/  @P2 LDG.E.EL R41, desc[UR6][R26.64] ;  /* 0x000000061a292981 */ /* 0x000ee8000c2e1900 */
[----:B------:R0:W3:Y:S01]  /*0770*/  @P2 LDG.E.EL R4, desc[UR6][R2.64] ;  /* 0x0000000602042981 */ /* 0x0000e2000c2e1900 */
[----:B-1----:R-:W-:Y:S02]  /*0780*/  IMAD R29, R44, 0x400, R42 ;  /* 0x000004002c1d7824 */ /* 0x002fe400078e022a */
[----:B0-----:R-:W-:Y:S02]  /*0790*/  IMAD R25, R0, 0x400, R35 ;  /* 0x0000040000197824 */ /* 0x001fe400078e0223 */
[----:B------:R-:W-:-:S04]  /*07a0*/  IMAD.WIDE R28, R29, 0x4, R22 ;  /* 0x000000041d1c7825 */ /* 0x000fc800078e0216 */
[----:B------:R-:W-:Y:S01]  /*07b0*/  IMAD.WIDE R24, R25, 0x4, R22 ;  /* 0x0000000419187825 */ /* 0x000fe200078e0216 */
[----:B------:R0:W3:Y:S03]  /*07c0*/  @P3 LDG.E.EL R40, desc[UR6][R28.64] ;  /* 0x000000061c283981 */ /* 0x0000e6000c2e1900 */
[----:B------:R-:W-:Y:S01]  /*07d0*/  IMAD R2, R45, 0x400, R35 ;  /* 0x000004002d027824 */ /* 0x000fe200078e0223 */
[----:B------:R1:W3:Y:S01]  /*07e0*/  @P1 LDG.E.EL R5, desc[UR6][R24.64] ;  /* 0x0000000618051981 */ /* 0x0002e2000c2e1900 */
[----:B------:R-:W-:Y:S02]  /*07f0*/  IMAD.MOV.U32 R3, RZ, RZ, RZ ;  /* 0x000000ffff037224 */ /* 0x000fe400078e00ff */
[----:B0-----:R-:W-:-:S05]  /*0800*/  IMAD.WIDE R28, R2, 0x4, R22 ;  /* 0x00000004021c7825 */ /* 0x001fca00078e0216 */
[----:B------:R-:W3:Y:S01]  /*0810*/  @P2 LDG.E.EL R3, desc[UR6][R28.64] ;  /* 0x000000061c032981 */ /* 0x000ee2000c2e1900 */
[----:B------:R-:W-:Y:S01]  /*0820*/  IMAD R0, R0, 0x400, R36 ;  /* 0x0000040000007824 */ /* 0x000fe200078e0224 */
[----:B------:R-:W-:Y:S01]  /*0830*/  LOP3.LUT R43, R30, 0x1c0, R43, 0xfe, !PT ;  /* 0x000001c01e2b7812 */ /* 0x000fe200078efe2b */
[----:B------:R-:W-:Y:S02]  /*0840*/  IMAD.MOV.U32 R2, RZ, RZ, RZ ;  /* 0x000000ffff027224 */ /* 0x000fe400078e00ff */
[----:B-1----:R-:W-:Y:S01]  /*0850*/  IMAD.WIDE R24, R0, 0x4, R22 ;  /* 0x0000000400187825 */ /* 0x002fe200078e0216 */
[----:B------:R-:W-:-:S03]  /*0860*/  ISETP.LT.AND P0, PT, R43, 0x200, !P0 ;  /* 0x000002002b00780c */ /* 0x000fc60004701270 */
[----:B------:R-:W-:Y:S01]  /*0870*/  IMAD R27, R43, 0x400, R42 ;  /* 0x000004002b1b7824 */ /* 0x000fe200078e022a */
[----:B------:R0:W3:Y:S01]  /*0880*/  @P1 LDG.E.EL R2, desc[UR6][R24.64] ;  /* 0x0000000618021981 */ /* 0x0000e2000c2e1900 */
[----:B------:R-:W-:Y:S02]  /*0890*/  IMAD.MOV.U32 R42, RZ, RZ, RZ ;  /* 0x000000ffff2a7224 */ /* 0x000fe400078e00ff */
[----:B------:R-:W-:-:S04]  /*08a0*/  IMAD.WIDE R26, R27, 0x4, R22 ;  /* 0x000000041b1a7825 */ /* 0x000fc800078e0216 */
[----:B------:R-:W-:Y:S02]  /*08b0*/  IMAD R45, R45, 0x400, R36 ;  /* 0x000004002d2d7824 */ /* 0x000fe400078e0224 */
[----:B------:R-:W-:Y:S01]  /*08c0*/  IMAD.MOV.U32 R0, RZ, RZ, RZ ;  /* 0x000000ffff007224 */ /* 0x000fe200078e00ff */
[----:B------:R1:W3:Y:S01]  /*08d0*/  @P0 LDG.E.EL R42, desc[UR6][R26.64] ;  /* 0x000000061a2a0981 */ /* 0x0002e2000c2e1900 */
[----:B0-----:R-:W-:-:S04]  /*08e0*/  IMAD.WIDE R24, R45, 0x4, R22 ;  /* 0x000000042d187825 */ /* 0x001fc800078e0216 */
[----:B------:R-:W-:Y:S01]  /*08f0*/  IMAD.MOV.U32 R45, RZ, RZ, RZ ;  /* 0x000000ffff2d7224 */ /* 0x000fe200078e00ff */
[----:B------:R0:W3:Y:S01]  /*0900*/  @P2 LDG.E.EL R0, desc[UR6][R24.64] ;  /* 0x0000000618002981 */ /* 0x0000e2000c2e1900 */
[C---:B-1----:R-:W-:Y:S02]  /*0910*/  IMAD R27, R44.reuse, 0x400, R32 ;  /* 0x000004002c1b7824 */ /* 0x042fe400078e0220 */
[----:B------:R-:W-:Y:S02]  /*0920*/  IMAD R29, R44, 0x400, R35 ;  /* 0x000004002c1d7824 */ /* 0x000fe400078e0223 */
[----:B------:R-:W-:-:S04]  /*0930*/  IMAD.WIDE R26, R27, 0x4, R22 ;  /* 0x000000041b1a7825 */ /* 0x000fc800078e0216 */
[----:B0-----:R-:W-:Y:S01]  /*0940*/  IMAD R25, R44, 0x400, R36 ;  /* 0x000004002c197824 */ /* 0x001fe200078e0224 */
[----:B------:R-:W3:Y:S01]  /*0950*/  @P3 LDG.E.EL R45, desc[UR6][R26.64] ;  /* 0x000000061a2d3981 */ /* 0x000ee2000c2e1900 */
[----:B------:R-:W-:Y:S02]  /*0960*/  IMAD.MOV.U32 R44, RZ, RZ, RZ ;  /* 0x000000ffff2c7224 */ /* 0x000fe400078e00ff */
[----:B------:R-:W-:-:S05]  /*0970*/  IMAD.WIDE R24, R25, 0x4, R22 ;  /* 0x0000000419187825 */ /* 0x000fca00078e0216 */
[----:B------:R0:W3:Y:S02]  /*0980*/  @P3 LDG.E.EL R44, desc[UR6][R24.64] ;  /* 0x00000006182c3981 */ /* 0x0000e4000c2e1900 */
[----:B0-----:R-:W-:Y:S02]  /*0990*/  IMAD R25, R43, 0x400, R32 ;  /* 0x000004002b197824 */ /* 0x001fe400078e0220 */
[----:B------:R-:W-:Y:S02]  /*09a0*/  IMAD.MOV.U32 R32, RZ, RZ, RZ ;  /* 0x000000ffff207224 */ /* 0x000fe400078e00ff */
[----:B------:R-:W-:-:S05]  /*09b0*/  IMAD.WIDE R24, R25, 0x4, R22 ;  /* 0x0000000419187825 */ /* 0x000fca00078e0216 */
[----:B------:R-:W3:Y:S01]  /*09c0*/  @P0 LDG.E.EL R32, desc[UR6][R24.64] ;  /* 0x0000000618200981 */ /* 0x000ee2000c2e1900 */
[----:B------:R-:W-:Y:S01]  /*09d0*/  CS2R R26, SRZ ;  /* 0x00000000001a7805 */ /* 0x000fe2000001ff00 */
[----:B------:R-:W-:-:S05]  /*09e0*/  IMAD.WIDE R28, R29, 0x4, R22 ;  /* 0x000000041d1c7825 */ /* 0x000fca00078e0216 */
[----:B------:R0:W3:Y:S01]  /*09f0*/  @P3 LDG.E.EL R26, desc[UR6][R28.64] ;  /* 0x000000061c1a3981 */ /* 0x0000e2000c2e1900 */
[----:B------:R-:W-:-:S04]  /*0a00*/  IMAD R35, R43, 0x400, R35 ;  /* 0x000004002b237824 */ /* 0x000fc800078e0223 */
[----:B0-----:R-:W-:-:S05]  /*0a10*/  IMAD.WIDE R28, R35, 0x4, R22 ;  /* 0x00000004231c7825 */ /* 0x001fca00078e0216 */
[----:B------:R-:W3:Y:S01]  /*0a20*/  @P0 LDG.E.EL R27, desc[UR6][R28.64] ;  /* 0x000000061c1b0981 */ /* 0x000ee2000c2e1900 */
[----:B------:R-:W-:Y:S02]  /*0a30*/  IMAD R43, R43, 0x400, R36 ;  /* 0x000004002b2b7824 */ /* 0x000fe400078e0224 */
[----:B------:R-:W-:Y:S02]  /*0a40*/  IMAD.MOV.U32 R36, RZ, RZ, RZ ;  /* 0x000000ffff247224 */ /* 0x000fe400078e00ff */
[----:B------:R-:W-:-:S05]  /*0a50*/  IMAD.WIDE R22, R43, 0x4, R22 ;  /* 0x000000042b167825 */ /* 0x000fca00078e0216 */
[----:B------:R0:W3:Y:S01]  /*0a60*/  @P0 LDG.E.EL R36, desc[UR6][R22.64] ;  /* 0x0000000616240981 */ /* 0x0000e2000c2e1900 */
[C---:B--2---:R-:W-:Y:S02]  /*0a70*/  FSETP.GT.AND P4, PT, R18.reuse, R33, PT ;  /* 0x000000211200720b */ /* 0x044fe40003f84000 */
[----:B------:R-:W-:Y:S02]  /*0a80*/  FSETP.NAN.AND P1, PT, R18, R18, PT ;  /* 0x000000121200720b */ /* 0x000fe40003f28000 */
[----:B----4-:R-:W-:-:S09]  /*0a90*/  FSETP.GT.AND P0, PT, R17, R34, PT ;  /* 0x000000221100720b */ /* 0x010fd20003f04000 */
[----:B------:R-:W-:Y:S02]  /*0aa0*/  @!P4 FSEL R18, R18, R33, P1 ;  /* 0x000000211212c208 */ /* 0x000fe40000800000 */
[C---:B------:R-:W-:Y:S02]  /*0ab0*/  FSETP.NAN.AND P1, PT, R17.reuse, R17, PT ;  /* 0x000000111100720b */ /* 0x040fe40003f28000 */
[----:B------:R-:W-:Y:S02]  /*0ac0*/  FSETP.GEU.AND P3, PT, R18, R15, PT ;  /* 0x0000000f1200720b */ /* 0x000fe40003f6e000 */
[----:B------:R-:W-:-:S04]  /*0ad0*/  @!P0 FSEL R17, R17, R34, P1 ;  /* 0x0000002211118208 */ /* 0x000fc80000800000 */
[----:B------:R-:W-:Y:S02]  /*0ae0*/  FSETP.GEU.AND P2, PT, R17, R16, PT ;  /* 0x000000101100720b */ /* 0x000fe40003f4e000 */
[----:B------:R-:W-:Y:S02]  /*0af0*/  FSETP.NAN.AND P1, PT, R15, R15, PT ;  /* 0x0000000f0f00720b */ /* 0x000fe40003f28000 */
[----:B0-----:R-:W-:-:S03]  /*0b00*/  P2R R23, PR, RZ, 0x8 ;  /* 0x00000008ff177803 */ /* 0x001fc60000000000 */
[----:B------:R-:W-:Y:S02]  /*0b10*/  @P3 FSEL R15, R15, R18, P1 ;  /* 0x000000120f0f3208 */ /* 0x000fe40000800000 */
[C---:B------:R-:W-:Y:S02]  /*0b20*/  FSETP.NAN.AND P1, PT, R16.reuse, R16, PT ;  /* 0x000000101000720b */ /* 0x040fe40003f28000 */
[----:B------:R-:W-:Y:S02]  /*0b30*/  FSETP.GEU.AND P3, PT, R15, R14, PT ;  /* 0x0000000e0f00720b */ /* 0x000fe40003f6e000 */
[----:B------:R-:W-:Y:S02]  /*0b40*/  @P2 FSEL R16, R16, R17, P1 ;  /* 0x0000001110102208 */ /* 0x000fe40000800000 */
[----:B------:R-:W-:Y:S02]  /*0b50*/  P2R R18, PR, RZ, 0x4 ;  /* 0x00000004ff127803 */ /* 0x000fe40000000000 */
[----:B------:R-:W-:-:S02]  /*0b60*/  FSETP.GEU.AND P2, PT, R16, R13, PT ;  /* 0x0000000d1000720b */ /* 0x000fc40003f4e000 */
[----:B------:R-:W-:-:S05]  /*0b70*/  FSETP.NAN.AND P1, PT, R14, R14, PT ;  /* 0x0000000e0e00720b */ /* 0x000fca0003f28000 */
[----:B------:R-:W-:Y:S02]  /*0b80*/  @P3 SEL R14, R14, R15, P1 ;  /* 0x0000000f0e0e3207 */ /* 0x000fe40000800000 */
[C---:B------:R-:W-:Y:S02]  /*0b90*/  FSETP.NAN.AND P1, PT, R13.reuse, R13, PT ;  /* 0x0000000d0d00720b */ /* 0x040fe40003f28000 */
[----:B------:R-:W-:Y:S02]  /*0ba0*/  P2R R24, PR, RZ, 0x4 ;  /* 0x00000004ff187803 */ /* 0x000fe40000000000 */
[----:B------:R-:W-:Y:S02]  /*0bb0*/  @P2 SEL R13, R13, R16, P1 ;  /* 0x000000100d0d2207 */ /* 0x000fe40000800000 */
[C---:B-----5:R-:W-:Y:S02]  /*0bc0*/  FSETP.GT.AND P2, PT, R12.reuse, R37, PT ;  /* 0x000000250c00720b */ /* 0x060fe40003f44000 */
[----:B------:R-:W-:-:S02]  /*0bd0*/  FSETP.NAN.AND P1, PT, R12, R12, PT ;  /* 0x0000000c0c00720b */ /* 0x000fc40003f28000 */
[----:B------:R-:W-:-:S09]  /*0be0*/  P2R R25, PR, RZ, 0x4 ;  /* 0x00000004ff197803 */ /* 0x000fd20000000000 */
[----:B------:R-:W-:Y:S02]  /*0bf0*/  @!P2 FSEL R12, R12, R37, P1 ;  /* 0x000000250c0ca208 */ /* 0x000fe40000800000 */
[C---:B---3--:R-:W-:Y:S02]  /*0c00*/  FSETP.GT.AND P2, PT, R11.reuse, R38, PT ;  /* 0x000000260b00720b */ /* 0x048fe40003f44000 */
[----:B------:R-:W-:Y:S02]  /*0c10*/  FSETP.NAN.AND P1, PT, R11, R11, PT ;  /* 0x0000000b0b00720b */ /* 0x000fe40003f28000 */
[----:B------:R-:W-:-:S09]  /*0c20*/  P2R R28, PR, RZ, 0x4 ;  /* 0x00000004ff1c7803 */ /* 0x000fd20000000000 */
[----:B------:R-:W-:Y:S02]  /*0c30*/  @!P2 FSEL R11, R11, R38, P1 ;  /* 0x000000260b0ba208 */ /* 0x000fe40000800000 */
[-C--:B------:R-:W-:Y:S02]  /*0c40*/  FSETP.GEU.AND P2, PT, R12, R9.reuse, PT ;  /* 0x000000090c00720b */ /* 0x080fe40003f4e000 */
[----:B------:R-:W-:Y:S02]  /*0c50*/  FSETP.NAN.AND P1, PT, R9, R9, PT ;  /* 0x000000090900720b */ /* 0x000fe40003f28000 */
[----:B------:R-:W-:-:S09]  /*0c60*/  P2R R29, PR, RZ, 0x4 ;  /* 0x00000004ff1d7803 */ /* 0x000fd20000000000 */
[----:B------:R-:W-:Y:S02]  /*0c70*/  @P2 FSEL R9, R9, R12, P1 ;  /* 0x0000000c09092208 */ /* 0x000fe40000800000 */
[-C--:B------:R-:W-:Y:S02]  /*0c80*/  FSETP.GEU.AND P2, PT, R11, R10.reuse, PT ;  /* 0x0000000a0b00720b */ /* 0x080fe40003f4e000 */
[----:B------:R-:W-:Y:S02]  /*0c90*/  FSETP.NAN.AND P1, PT, R10, R10, PT ;  /* 0x0000000a0a00720b */ /* 0x000fe40003f28000 */
[----:B------:R-:W-:-:S09]  /*0ca0*/  P2R R12, PR, RZ, 0x4 ;  /* 0x00000004ff0c7803 */ /* 0x000fd20000000000 */
[----:B------:R-:W-:Y:S02]  /*0cb0*/  @P2 FSEL R10, R10, R11, P1 ;  /* 0x0000000b0a0a2208 */ /* 0x000fe40000800000 */
[-C--:B------:R-:W-:Y:S02]  /*0cc0*/  FSETP.GEU.AND P1, PT, R9, R8.reuse, PT ;  /* 0x000000080900720b */ /* 0x080fe40003f2e000 */
[----:B------:R-:W-:Y:S02]  /*0cd0*/  FSETP.NAN.AND P2, PT, R8, R8, PT ;  /* 0x000000080800720b */ /* 0x000fe40003f48000 */
[----:B------:R-:W-:Y:S02]  /*0ce0*/  P2R R22, PR, RZ, 0x10 ;  /* 0x00000010ff167803 */ /* 0x000fe40000000000 */
[----:B------:R-:W-:-:S07]  /*0cf0*/  FSETP.GT.AND P4, PT, R6, R39, PT ;  /* 0x000000270600720b */ /* 0x000fce0003f84000 */
[----:B------:R-:W-:Y:S02]  /*0d00*/  @P1 SEL R8, R8, R9, P2 ;  /* 0x0000000908081207 */ /* 0x000fe40001000000 */
[-C--:B------:R-:W-:Y:S02]  /*0d10*/  FSETP.GEU.AND P2, PT, R10, R7.reuse, PT ;  /* 0x000000070a00720b */ /* 0x080fe40003f4e000 */
[----:B------:R-:W-:Y:S02]  /*0d20*/  P2R R17, PR, RZ, 0x8 ;  /* 0x00000008ff117803 */ /* 0x000fe40000000000 */
[----:B------:R-:W-:Y:S02]  /*0d30*/  P2R R15, PR, RZ, 0x2 ;  /* 0x00000002ff0f7803 */ /* 0x000fe40000000000 */
[----:B------:R-:W-:Y:S02]  /*0d40*/  FSETP.NAN.AND P3, PT, R7, R7, PT ;  /* 0x000000070700720b */ /* 0x000fe40003f68000 */
[----:B------:R-:W-:-:S05]  /*0d50*/  FSETP.GT.AND P1, PT, R4, R41, PT ;  /* 0x000000290400720b */ /* 0x000fca0003f24000 */
[----:B------:R-:W-:Y:S02]  /*0d60*/  @P2 SEL R7, R7, R10, P3 ;  /* 0x0000000a07072207 */ /* 0x000fe40001800000 */
[----:B------:R-:W-:-:S04]  /*0d70*/  FSETP.NAN.AND P3, PT, R6, R6, PT ;  /* 0x000000060600720b */ /* 0x000fc80003f68000 */
[----:B------:R-:W-:Y:S02]  /*0d80*/  @!P4 FSEL R6, R6, R39, P3 ;  /* 0x000000270606c208 */ /* 0x000fe40001800000 */
[C---:B------:R-:W-:Y:S02]  /*0d90*/  FSETP.NAN.AND P3, PT, R4.reuse, R4, PT ;  /* 0x000000040400720b */ /* 0x040fe40003f68000 */
[----:B------:R-:W-:Y:S02]  /*0da0*/  P2R R10, PR, RZ, 0x2 ;  /* 0x00000002ff0a7803 */ /* 0x000fe40000000000 */
[----:B------:R-:W-:Y:S02]  /*0db0*/  @!P1 FSEL R4, R4, R41, P3 ;  /* 0x0000002904049208 */ /* 0x000fe40001800000 */
[----:B------:R-:W-:Y:S02]  /*0dc0*/  FSETP.GEU.AND P1, PT, R6, R5, PT ;  /* 0x000000050600720b */ /* 0x000fe40003f2e000 */
[----:B------:R-:W-:-:S02]  /*0dd0*/  P2R R16, PR, RZ, 0x4 ;  /* 0x00000004ff107803 */ /* 0x000fc40000000000 */
[----:B------:R-:W-:Y:S02]  /*0de0*/  FSETP.GEU.AND P2, PT, R4, R3, PT ;  /* 0x000000030400720b */ /* 0x000fe40003f4e000 */
[----:B------:R-:W-:-:S07]  /*0df0*/  FSETP.NAN.AND P3, PT, R5, R5, PT ;  /* 0x000000050500720b */ /* 0x000fce0003f68000 */
[----:B------:R-:W-:Y:S02]  /*0e00*/  @P1 FSEL R5, R5, R6, P3 ;  /* 0x0000000605051208 */ /* 0x000fe40001800000 */
[----:B------:R-:W-:-:S04]  /*0e10*/  FSETP.NAN.AND P3, PT, R3, R3, PT ;  /* 0x000000030300720b */ /* 0x000fc80003f68000 */
[----:B------:R-:W-:Y:S02]  /*0e20*/  @P2 FSEL R3, R3, R4, P3 ;  /* 0x0000000403032208 */ /* 0x000fe40001800000 */
[-C--:B------:R-:W-:Y:S02]  /*0e30*/  FSETP.GEU.AND P3, PT, R5, R2.reuse, PT ;  /* 0x000000020500720b */ /* 0x080fe40003f6e000 */
[----:B------:R-:W-:Y:S02]  /*0e40*/  P2R R9, PR, RZ, 0x10 ;  /* 0x00000010ff097803 */ /* 0x000fe40000000000 */
[----:B------:R-:W-:Y:S02]  /*0e50*/  FSETP.NAN.AND P4, PT, R2, R2, PT ;  /* 0x000000020200720b */ /* 0x000fe40003f88000 */
[----:B------:R-:W-:-:S07]  /*0e60*/  P2R R6, PR, RZ, 0x4 ;  /* 0x00000004ff067803 */ /* 0x000fce0000000000 */
[----:B------:R-:W-:Y:S02]  /*0e70*/  @P3 SEL R2, R2, R5, P4 ;  /* 0x0000000502023207 */ /* 0x000fe40002000000 */
[----:B------:R-:W-:Y:S02]  /*0e80*/  FSETP.GEU.AND P4, PT, R3, R0, PT ;  /* 0x000000000300720b */ /* 0x000fe40003f8e000 */
[----:B------:R-:W-:Y:S02]  /*0e90*/  FSETP.GT.AND P2, PT, R45, R40, PT ;  /* 0x000000282d00720b */ /* 0x000fe40003f44000 */
[----:B------:R-:W-:Y:S02]  /*0ea0*/  FSETP.NAN.AND P5, PT, R0, R0, PT ;  /* 0x000000000000720b */ /* 0x000fe40003fa8000 */
[----:B------:R-:W-:-:S07]  /*0eb0*/  P2R R4, PR, RZ, 0x4 ;  /* 0x00000004ff047803 */ /* 0x000fce0000000000 */
[----:B------:R-:W-:Y:S02]  /*0ec0*/  @P4 SEL R0, R0, R3, P5 ;  /* 0x0000000300004207 */ /* 0x000fe40002800000 */
[----:B------:R-:W-:-:S04]  /*0ed0*/  FSETP.NAN.AND P5, PT, R45, R45, PT ;  /* 0x0000002d2d00720b */ /* 0x000fc80003fa8000 */
[----:B------:R-:W-:Y:S02]  /*0ee0*/  @!P2 FSEL R45, R45, R40, P5 ;  /* 0x000000282d2da208 */ /* 0x000fe40002800000 */
[C---:B------:R-:W-:Y:S02]  /*0ef0*/  FSETP.GT.AND P2, PT, R32.reuse, R42, PT ;  /* 0x0000002a2000720b */ /* 0x040fe40003f44000 */
        /* <DEDUP_REMOVED lines=8> */
[----:B------:R-:W-:-:S11]  /*0f80*/  FSETP.NAN.AND P5, PT, R27, R27, PT ;  /* 0x0000001b1b00720b */ /* 0x000fd60003fa8000 */
[----:B------:R-:W-:Y:S02]  /*0f90*/  @P2 FSEL R27, R27, R32, P5 ;  /* 0x000000201b1b2208 */ /* 0x000fe40002800000 */
[-C--:B------:R-:W-:Y:S02]  /*0fa0*/  FSETP.GEU.AND P5, PT, R26, R44.reuse, PT ;  /* 0x0000002c1a00720b */ /* 0x080fe40003fae000 */
[----:B------:R-:W-:Y:S02]  /*0fb0*/  FSETP.NAN.AND P6, PT, R44, R44, PT ;  /* 0x0000002c2c00720b */ /* 0x000fe40003fc8000 */
[----:B------:R-:W-:-:S09]  /*0fc0*/  P2R R35, PR, RZ, 0x4 ;  /* 0x00000004ff237803 */ /* 0x000fd20000000000 */
[----:B------:R-:W-:Y:S02]  /*0fd0*/  @P5 SEL R44, R44, R26, P6 ;  /* 0x0000001a2c2c5207 */ /* 0x000fe40003000000 */
[-C--:B------:R-:W-:Y:S02]  /*0fe0*/  FSETP.GEU.AND P6, PT, R27, R36.reuse, PT ;  /* 0x000000241b00720b */ /* 0x080fe40003fce000 */
[C---:B------:R-:W-:Y:S01]  /*0ff0*/  FSETP.NAN.AND P2, PT, R36.reuse, R36, PT ;  /* 0x000000242400720b */ /* 0x040fe20003f48000 */
[----:B------:R-:W0:Y:S10]  /*1000*/  S2UR UR5, SR_CgaCtaId ;  /* 0x00000000000579c3 */ /* 0x000e340000008800 */
[----:B------:R-:W-:-:S02]  /*1010*/  @P6 SEL R36, R36, R27, P2 ;  /* 0x0000001b24246207 */ /* 0x000fc40001000000 */
[----:B------:R-:W-:Y:S02]  /*1020*/  P2R R27, PR, RZ, 0x40 ;  /* 0x00000040ff1b7803 */ /* 0x000fe40000000000 */
[----:B------:R-:W-:-:S04]  /*1030*/  ISETP.NE.AND P6, PT, R29, RZ, PT ;  /* 0x000000ff1d00720c */ /* 0x000fc80003fc5270 */
[----:B------:R-:W-:Y:S02]  /*1040*/  P2R R29, PR, RZ, 0x40 ;  /* 0x00000040ff1d7803 */ /* 0x000fe40000000000 */
[----:B------:R-:W-:-:S04]  /*1050*/  ISETP.NE.AND P6, PT, R18, RZ, PT ;  /* 0x000000ff1200720c */ /* 0x000fc80003fc5270 */
[----:B------:R-:W-:Y:S02]  /*1060*/  P2R R18, PR, RZ, 0x40 ;  /* 0x00000040ff127803 */ /* 0x000fe40000000000 */
[----:B------:R-:W-:-:S04]  /*1070*/  ISETP.NE.AND P6, PT, R23, RZ, PT ;  /* 0x000000ff1700720c */ /* 0x000fc80003fc5270 */
[----:B------:R-:W-:Y:S02]  /*1080*/  P2R R23, PR, RZ, 0x40 ;  /* 0x00000040ff177803 */ /* 0x000fe40000000000 */
[----:B------:R-:W-:Y:S02]  /*1090*/  ISETP.NE.AND P6, PT, R5, RZ, PT ;  /* 0x000000ff0500720c */ /* 0x000fe40003fc5270 */
[----:B------:R-:W-:Y:S02]  /*10a0*/  P2R R26, PR, RZ, 0x20 ;  /* 0x00000020ff1a7803 */ /* 0x000fe40000000000 */
[----:B------:R-:W-:Y:S02]  /*10b0*/  P2R R32, PR, RZ, 0x40 ;  /* 0x00000040ff207803 */ /* 0x000fe40000000000 */
[----:B------:R-:W-:Y:S02]  /*10c0*/  ISETP.NE.AND P6, PT, R4, RZ, PT ;  /* 0x000000ff0400720c */ /* 0x000fe40003fc5270 */
[----:B------:R-:W-:-:S02]  /*10d0*/  ISETP.NE.AND P5, PT, R12, RZ, PT ;  /* 0x000000ff0c00720c */ /* 0x000fc40003fa5270 */
[----:B------:R-:W-:Y:S01]  /*10e0*/  SHF.R.U32.HI R5, RZ, 0x1, R20 ;  /* 0x00000001ff057819 */ /* 0x000fe20000011614 */
[----:B------:R-:W1:Y:S01]  /*10f0*/  S2R R12, SR_TID.X ;  /* 0x00000000000c7919 */ /* 0x000e620000002100 */
[C---:B------:R-:W-:Y:S02]  /*1100*/  LOP3.LUT R4, R20.reuse, 0x40, RZ, 0xc0, !PT ;  /* 0x0000004014047812 */ /* 0x040fe400078ec0ff */
[----:B------:R-:W-:Y:S01]  /*1110*/  LOP3.LUT R41, R20, 0x1, RZ, 0xc0, !PT ;  /* 0x0000000114297812 */ /* 0x000fe200078ec0ff */
[----:B------:R-:W-:Y:S01]  /*1120*/  UMOV UR4, 0x400 ;  /* 0x0000040000047882 */ /* 0x000fe20000000000 */
[----:B------:R-:W-:Y:S02]  /*1130*/  SGXT.U32 R5, R5, 0x5 ;  /* 0x000000050505781a */ /* 0x000fe40000000000 */
[----:B------:R-:W-:Y:S01]  /*1140*/  SHF.R.U32.HI R4, RZ, 0x1, R4 ;  /* 0x00000001ff047819 */ /* 0x000fe20000011604 */
[----:B0-----:R-:W-:Y:S01]  /*1150*/  UPRMT UR4, UR5, 0x654, UR4 ;  /* 0x0000065405047896 */ /* 0x001fe20008000004 */
[----:B------:R-:W-:-:S02]  /*1160*/  P2R R11, PR, RZ, 0x2 ;  /* 0x00000002ff0b7803 */ /* 0x000fc40000000000 */
[----:B------:R-:W-:Y:S02]  /*1170*/  ISETP.NE.AND P1, PT, R22, RZ, PT ;  /* 0x000000ff1600720c */ /* 0x000fe40003f25270 */
[----:B------:R-:W-:Y:S01]  /*1180*/  ISETP.NE.AND P2, PT, R17, RZ, PT ;  /* 0x000000ff1100720c */ /* 0x000fe20003f45270 */
[----:B------:R-:W-:Y:S01]  /*1190*/  IMAD.SHL.U32 R17, R41, 0x200, RZ ;  /* 0x0000020029117824 */ /* 0x000fe200078e00ff */
[----:B------:R-:W-:Y:S02]  /*11a0*/  LOP3.LUT R4, R5, R4, RZ, 0xfc, !PT ;  /* 0x0000000405047212 */ /* 0x000fe400078efcff */
[----:B------:R-:W-:Y:S02]  /*11b0*/  SEL R3, RZ, 0x1, !P1 ;  /* 0x00000001ff037807 */ /* 0x000fe40004800000 */
[----:B------:R-:W-:Y:S02]  /*11c0*/  ISETP.NE.AND P1, PT, R24, RZ, PT ;  /* 0x000000ff1800720c */ /* 0x000fe40003f25270 */
[----:B------:R-:W-:-:S02]  /*11d0*/  LOP3.LUT R17, R4, R17, RZ, 0xfc, !PT ;  /* 0x0000001104117212 */ /* 0x000fc400078efcff */
[----:B------:R-:W-:-:S05]  /*11e0*/  LEA R24, R41, UR4, 0x4 ;  /* 0x0000000429187c11 */ /* 0x000fca000f8e20ff */
[----:B------:R-:W-:-:S05]  /*11f0*/  IMAD R43, R17, 0x4, R24 ;  /* 0x00000004112b7824 */ /* 0x000fca00078e0218 */
[----:B------:R-:W-:Y:S04]  /*1200*/  STS [R43], R14 ;  /* 0x0000000e2b007388 */ /* 0x000fe80000000800 */
[----:B------:R0:W-:Y:S04]  /*1210*/  STS [R43+0x100], R13 ;  /* 0x0001000d2b007388 */ /* 0x0001e80000000800 */
[----:B------:R2:W-:Y:S04]  /*1220*/  STS [R43+0x200], R8 ;  /* 0x000200082b007388 */ /* 0x0005e80000000800 */
[----:B------:R-:W-:Y:S04]  /*1230*/  STS [R43+0x300], R7 ;  /* 0x000300072b007388 */ /* 0x000fe80000000800 */
[----:B------:R3:W-:Y:S04]  /*1240*/  STS [R43+0x400], R2 ;  /* 0x000400022b007388 */ /* 0x0007e80000000800 */
[----:B------:R4:W-:Y:S04]  /*1250*/  STS [R43+0x500], R0 ;  /* 0x000500002b007388 */ /* 0x0009e80000000800 */
[----:B------:R-:W-:Y:S04]  /*1260*/  STS [R43+0x600], R44 ;  /* 0x0006002c2b007388 */ /* 0x000fe80000000800 */
[----:B------:R-:W-:Y:S01]  /*1270*/  STS [R43+0x700], R36 ;  /* 0x000700242b007388 */ /* 0x000fe20000000800 */
[----:B------:R-:W-:Y:S01]  /*1280*/  P2R R22, PR, RZ, 0x8 ;  /* 0x00000008ff167803 */ /* 0x000fe20000000000 */
[----:B------:R-:W-:Y:S01]  /*1290*/  BAR.SYNC.DEFER_BLOCKING 0x0 ;  /* 0x0000000000007b1d */ /* 0x000fe20000010000 */
[----:B------:R-:W-:Y:S01]  /*12a0*/  ISETP.NE.AND P3, PT, R6, RZ, PT ;  /* 0x000000ff0600720c */ /* 0x000fe20003f65270 */
[----:B-1----:R-:W-:-:S02]  /*12b0*/  IMAD.SHL.U32 R6, R12, 0x4, RZ ;  /* 0x000000040c067824 */ /* 0x002fc400078e00ff */
[----:B------:R-:W-:-:S03]  /*12c0*/  IMAD.SHL.U32 R4, R20, 0x4, RZ ;  /* 0x0000000414047824 */ /* 0x000fc600078e00ff */
[----:B------:R-:W-:Y:S02]  /*12d0*/  LOP3.LUT R6, R6, 0x1fc, RZ, 0xc0, !PT ;  /* 0x000001fc06067812 */ /* 0x000fe400078ec0ff */
[----:B------:R-:W-:Y:S02]  /*12e0*/  LOP3.LUT R5, R4, 0x1fc, RZ, 0xc0, !PT ;  /* 0x000001fc04057812 */ /* 0x000fe400078ec0ff */
[----:B0-----:R-:W-:Y:S02]  /*12f0*/  LEA R13, R6, UR4, 0x2 ;  /* 0x00000004060d7c11 */ /* 0x001fe4000f8e10ff */
[----:B------:R-:W-:Y:S02]  /*1300*/  LOP3.LUT R42, R30, R5, RZ, 0xfc, !PT ;  /* 0x000000051e2a7212 */ /* 0x000fe400078efcff */
[----:B------:R-:W-:Y:S02]  /*1310*/  P2R R37, PR, RZ, 0x40 ;  /* 0x00000040ff257803 */ /* 0x000fe40000000000 */
[----:B------:R-:W-:Y:S01]  /*1320*/  ISETP.NE.AND P6, PT, R10, RZ, PT ;  /* 0x000000ff0a00720c */ /* 0x000fe20003fc5270 */
[----:B------:R-:W0:Y:S01]  /*1330*/  LDS.128 R4, [R13] ;  /* 0x000000000d047984 */ /* 0x000e220000000c00 */
[----:B------:R-:W-:-:S02]  /*1340*/  P2R R33, PR, RZ, 0x10 ;  /* 0x00000010ff217803 */ /* 0x000fc40000000000 */
[----:B------:R-:W-:Y:S02]  /*1350*/  ISETP.NE.AND P4, PT, R11, RZ, PT ;  /* 0x000000ff0b00720c */ /* 0x000fe40003f85270 */
[----:B------:R-:W-:Y:S02]  /*1360*/  SHF.R.S32.HI R11, RZ, 0x1f, R42 ;  /* 0x0000001fff0b7819 */ /* 0x000fe4000001142a */
[----:B------:R-:W-:Y:S02]  /*1370*/  P2R R38, PR, RZ, 0x40 ;  /* 0x00000040ff267803 */ /* 0x000fe40000000000 */
[----:B------:R-:W-:Y:S02]  /*1380*/  ISETP.NE.AND P6, PT, R9, RZ, PT ;  /* 0x000000ff0900720c */ /* 0x000fe40003fc5270 */
[----:B--2---:R-:W1:Y:S01]  /*1390*/  LDC.64 R8, c[0x0][0x218] ;  /* 0x00008600ff087b82 */ /* 0x004e620000000a00 */
[----:B------:R-:W-:Y:S02]  /*13a0*/  LEA.HI R11, R11, R42, RZ, 0x7 ;  /* 0x0000002a0b0b7211 */ /* 0x000fe400078f38ff */
[----:B------:R-:W-:-:S02]  /*13b0*/  P2R R39, PR, RZ, 0x40 ;  /* 0x00000040ff277803 */ /* 0x000fc40000000000 */
[----:B------:R-:W-:Y:S01]  /*13c0*/  ISETP.NE.AND P6, PT, R28, RZ, PT ;  /* 0x000000ff1c00720c */ /* 0x000fe20003fc5270 */
[C---:B---3--:R-:W-:Y:S01]  /*13d0*/  IMAD.SHL.U32 R2, R11.reuse, 0x100, RZ ;  /* 0x000001000b027824 */ /* 0x048fe200078e00ff */
[----:B----4-:R-:W-:Y:S02]  /*13e0*/  LOP3.LUT R0, R11, 0xffffff80, RZ, 0xc0, !PT ;  /* 0xffffff800b007812 */ /* 0x010fe400078ec0ff */
[----:B------:R-:W-:Y:S02]  /*13f0*/  P2R R28, PR, RZ, 0x40 ;  /* 0x00000040ff1c7803 */ /* 0x000fe40000000000 */
[----:B------:R-:W-:Y:S02]  /*1400*/  ISETP.NE.AND P6, PT, R25, RZ, PT ;  /* 0x000000ff1900720c */ /* 0x000fe40003fc5270 */
[----:B------:R-:W-:Y:S02]  /*1410*/  SEL R40, RZ, 0x1, !P0 ;  /* 0x00000001ff287807 */ /* 0x000fe40004000000 */
[----:B------:R-:W-:-:S02]  /*1420*/  LOP3.LUT R11, R2, 0xffff8000, RZ, 0xc0, !PT ;  /* 0xffff8000020b7812 */ /* 0x000fc400078ec0ff */
[----:B------:R-:W-:Y:S02]  /*1430*/  ISETP.GE.AND P0, PT, R42, 0x200, PT ;  /* 0x000002002a00780c */ /* 0x000fe40003f06270 */
[----:B------:R-:W-:Y:S02]  /*1440*/  P2R R25, PR, RZ, 0x40 ;  /* 0x00000040ff197803 */ /* 0x000fe40000000000 */
[----:B------:R-:W-:Y:S02]  /*1450*/  IADD3 R0, R11, R42, -R0 ;  /* 0x0000002a0b007210 */ /* 0x000fe40007ffe800 */
[----:B------:R-:W-:-:S03]  /*1460*/  ISETP.LT.AND P6, PT, R21, 0x100, !P0 ;  /* 0x000001001500780c */ /* 0x000fc600047c1270 */
[----:B------:R-:W-:-:S04]  /*1470*/  IMAD R19, R19, 0x100, R0 ;  /* 0x0000010013137824 */ /* 0x000fc800078e0200 */
[----:B-1----:R-:W-:-:S06]  /*1480*/  IMAD.WIDE R10, R19, 0x4, R8 ;  /* 0x00000004130a7825 */ /* 0x002fcc00078e0208 */
[----:B0-----:R0:W-:Y:S01]  /*1490*/  @P6 STG.E.128 desc[UR6][R10.64], R4 ;  /* 0x000000040a006986 */ /* 0x0011e2000c101d06 */
[----:B------:R-:W-:-:S03]  /*14a0*/  ISETP.NE.AND P6, PT, R25, RZ, PT ;  /* 0x000000ff1900720c */ /* 0x000fc60003fc5270 */
[----:B------:R-:W1:Y:S01]  /*14b0*/  LDS.128 R4, [R13+0x810] ;  /* 0x000810000d047984 */ /* 0x000e620000000c00 */
[----:B------:R-:W-:Y:S02]  /*14c0*/  SEL R14, RZ, 0x1, !P6 ;  /* 0x00000001ff0e7807 */ /* 0x000fe40007000000 */
[----:B------:R-:W-:-:S04]  /*14d0*/  ISETP.NE.AND P6, PT, R28, RZ, PT ;  /* 0x000000ff1c00720c */ /* 0x000fc80003fc5270 */
        /* <DEDUP_REMOVED lines=10> */
[----:B------:R-:W-:Y:S02]  /*1580*/  SEL R23, R3, 0x2, P6 ;  /* 0x0000000203177807 */ /* 0x000fe40003000000 */
[----:B------:R-:W-:-:S04]  /*1590*/  ISETP.NE.AND P6, PT, R18, RZ, PT ;  /* 0x000000ff1200720c */ /* 0x000fc80003fc5270 */
[----:B------:R-:W-:Y:S02]  /*15a0*/  SEL R40, R40, 0x2, P6 ;  /* 0x0000000228287807 */ /* 0x000fe40003000000 */
[----:B------:R-:W-:-:S04]  /*15b0*/  ISETP.NE.AND P6, PT, R29, RZ, PT ;  /* 0x000000ff1d00720c */ /* 0x000fc80003fc5270 */
[----:B------:R-:W-:Y:S02]  /*15c0*/  SEL R18, R14, 0x2, P6 ;  /* 0x000000020e127807 */ /* 0x000fe40003000000 */
[----:B------:R-:W-:Y:S02]  /*15d0*/  SEL R14, R40, 0x3, P1 ;  /* 0x00000003280e7807 */ /* 0x000fe40000800000 */
[----:B------:R-:W-:-:S04]  /*15e0*/  ISETP.NE.AND P1, PT, R15, RZ, PT ;  /* 0x000000ff0f00720c */ /* 0x000fc80003f25270 */
[----:B------:R-:W-:Y:S01]  /*15f0*/  SEL R15, R18, 0x3, P1 ;  /* 0x00000003120f7807 */ /* 0x000fe20000800000 */
[----:B------:R-:W-:Y:S01]  /*1600*/  VIADD R18, R21, 0x1 ;  /* 0x0000000115127836 */ /* 0x000fe20000000000 */
[----:B0-----:R-:W-:Y:S01]  /*1610*/  SEL R11, R23, 0x3, P2 ;  /* 0x00000003170b7807 */ /* 0x001fe20001000000 */
[----:B------:R-:W-:-:S03]  /*1620*/  IMAD.SHL.U32 R23, R20, 0x8, RZ ;  /* 0x0000000814177824 */ /* 0x000fc600078e00ff */
[----:B------:R-:W-:Y:S02]  /*1630*/  ISETP.LT.AND P0, PT, R18, 0x100, !P0 ;  /* 0x000001001200780c */ /* 0x000fe40004701270 */
[----:B------:R-:W-:Y:S01]  /*1640*/  LOP3.LUT R30, R30, 0x1f8, R23, 0xf8, !PT ;  /* 0x000001f81e1e7812 */ /* 0x000fe200078ef817 */
[----:B------:R-:W-:Y:S01]  /*1650*/  VIADD R23, R19, 0x80 ;  /* 0x0000008013177836 */ /* 0x000fe20000000000 */
[----:B------:R-:W-:-:S03]  /*1660*/  SHF.R.U32.HI R18, RZ, 0x6, R20 ;  /* 0x00000006ff127819 */ /* 0x000fc60000011614 */
[----:B------:R-:W-:Y:S01]  /*1670*/  IMAD.WIDE R8, R23, 0x4, R8 ;  /* 0x0000000417087825 */ /* 0x000fe200078e0208 */
[----:B------:R-:W-:Y:S02]  /*1680*/  SHF.R.S32.HI R19, RZ, 0x1f, R30 ;  /* 0x0000001fff137819 */ /* 0x000fe4000001141e */
[----:B------:R-:W-:-:S03]  /*1690*/  SGXT.U32 R18, R18, 0x1 ;  /* 0x000000011212781a */ /* 0x000fc60000000000 */
[----:B-1----:R0:W-:Y:S01]  /*16a0*/  @P0 STG.E.128 desc[UR6][R8.64], R4 ;  /* 0x0000000408000986 */ /* 0x0021e2000c101d06 */
[----:B------:R-:W-:Y:S02]  /*16b0*/  SHF.R.U32.HI R20, RZ, 0x6, R20 ;  /* 0x00000006ff147819 */ /* 0x000fe40000011614 */
[----:B------:R-:W-:Y:S02]  /*16c0*/  LEA.HI R19, R19, R30, RZ, 0x7 ;  /* 0x0000001e13137211 */ /* 0x000fe400078f38ff */
[----:B------:R-:W-:Y:S02]  /*16d0*/  LOP3.LUT R18, R21, R18, RZ, 0xfc, !PT ;  /* 0x0000001215127212 */ /* 0x000fe400078efcff */
[----:B------:R-:W-:Y:S02]  /*16e0*/  SGXT.U32 R20, R20, 0x1 ;  /* 0x000000011414781a */ /* 0x000fe40000000000 */
[----:B------:R-:W-:Y:S02]  /*16f0*/  LOP3.LUT R13, R19, 0xffffff80, RZ, 0xc0, !PT ;  /* 0xffffff80130d7812 */ /* 0x000fe400078ec0ff */
[----:B------:R-:W-:-:S02]  /*1700*/  SEL R25, R25, 0x2, P5 ;  /* 0x0000000219197807 */ /* 0x000fc40002800000 */
[----:B------:R-:W-:Y:S02]  /*1710*/  ISETP.NE.AND P2, PT, R16, RZ, PT ;  /* 0x000000ff1000720c */ /* 0x000fe40003f45270 */
[----:B------:R-:W-:Y:S01]  /*1720*/  ISETP.GE.AND P0, PT, R18, 0x100, PT ;  /* 0x000001001200780c */ /* 0x000fe20003f06270 */
[----:B------:R-:W-:Y:S01]  /*1730*/  IMAD.SHL.U32 R18, R12, 0x8, RZ ;  /* 0x000000080c127824 */ /* 0x000fe200078e00ff */
[----:B------:R-:W-:Y:S01]  /*1740*/  SHF.R.U32.HI R12, RZ, 0x3, R12 ;  /* 0x00000003ff0c7819 */ /* 0x000fe2000001160c */
[----:B------:R-:W-:Y:S01]  /*1750*/  IMAD.SHL.U32 R19, R19, 0x100, RZ ;  /* 0x0000010013137824 */ /* 0x000fe200078e00ff */
[----:B------:R-:W-:Y:S01]  /*1760*/  LOP3.LUT R20, R31, R20, RZ, 0xfc, !PT ;  /* 0x000000141f147212 */ /* 0x000fe200078efcff */
[----:B------:R-:W-:Y:S01]  /*1770*/  IMAD.IADD R13, R30, 0x1, -R13 ;  /* 0x000000011e0d7824 */ /* 0x000fe200078e0a0d */
[----:B------:R-:W-:Y:S02]  /*1780*/  SEL R16, R25, 0x3, P2 ;  /* 0x0000000319107807 */ /* 0x000fe40001000000 */
[----:B------:R-:W-:-:S02]  /*1790*/  ISETP.NE.AND P1, PT, R35, RZ, PT ;  /* 0x000000ff2300720c */ /* 0x000fc40003f25270 */
[----:B------:R-:W-:Y:S02]  /*17a0*/  ISETP.NE.AND P2, PT, R34, RZ, PT ;  /* 0x000000ff2200720c */ /* 0x000fe40003f45270 */
[----:B------:R-:W-:Y:S01]  /*17b0*/  LOP3.LUT R21, R12, 0x8, RZ, 0xc0, !PT ;  /* 0x000000080c157812 */ /* 0x000fe200078ec0ff */
[----:B------:R-:W-:Y:S01]  /*17c0*/  IMAD R13, R20, 0x80, R13 ;  /* 0x00000080140d7824 */ /* 0x000fe200078e020d */
[----:B------:R-:W-:Y:S01]  /*17d0*/  LOP3.LUT R12, R19, 0xffff8000, RZ, 0xc0, !PT ;  /* 0xffff8000130c7812 */ /* 0x000fe200078ec0ff */
[----:B------:R-:W-:Y:S01]  /*17e0*/  IMAD R24, R41, -0x8, R24 ;  /* 0xfffffff829187824 */ /* 0x000fe200078e0218 */
[----:B------:R-:W-:Y:S02]  /*17f0*/  SEL R3, R28, 0x2, P4 ;  /* 0x000000021c037807 */ /* 0x000fe40002000000 */
[----:B------:R-:W-:Y:S02]  /*1800*/  SEL R10, R36, 0x2, P3 ;  /* 0x00000002240a7807 */ /* 0x000fe40001800000 */
[----:B------:R-:W-:-:S02]  /*1810*/  ISETP.NE.AND P6, PT, R27, RZ, PT ;  /* 0x000000ff1b00720c */ /* 0x000fc40003fc5270 */
[----:B------:R-:W-:Y:S02]  /*1820*/  ISETP.NE.AND P5, PT, R26, RZ, PT ;  /* 0x000000ff1a00720c */ /* 0x000fe40003fa5270 */
[----:B------:R-:W-:Y:S02]  /*1830*/  ISETP.NE.AND P4, PT, R33, RZ, PT ;  /* 0x000000ff2100720c */ /* 0x000fe40003f85270 */
[----:B------:R-:W-:Y:S02]  /*1840*/  ISETP.NE.AND P3, PT, R22, RZ, PT ;  /* 0x000000ff1600720c */ /* 0x000fe40003f65270 */
[----:B------:R-:W-:Y:S02]  /*1850*/  SEL R0, R0, 0x2, P2 ;  /* 0x0000000200007807 */ /* 0x000fe40001000000 */
[----:B------:R-:W-:Y:S01]  /*1860*/  SEL R2, R2, 0x2, P1 ;  /* 0x0000000202027807 */ /* 0x000fe20000800000 */
[----:B------:R-:W-:Y:S01]  /*1870*/  IMAD.IADD R12, R13, 0x1, R12 ;  /* 0x000000010d0c7824 */ /* 0x000fe200078e020c */
[----:B0-----:R-:W-:Y:S01]  /*1880*/  SEL R5, R3, 0x3, P3 ;  /* 0x0000000303057807 */ /* 0x001fe20001800000 */
[----:B------:R-:W-:Y:S01]  /*1890*/  IMAD.IADD R24, R17, 0x1, R24 ;  /* 0x0000000111187824 */ /* 0x000fe200078e0218 */
[----:B------:R-:W-:Y:S01]  /*18a0*/  BAR.SYNC.DEFER_BLOCKING 0x0 ;  /* 0x0000000000007b1d */ /* 0x000fe20000010000 */
[----:B------:R-:W-:-:S02]  /*18b0*/  SEL R7, R10, 0x3, P4 ;  /* 0x000000030a077807 */ /* 0x000fc40002000000 */
[----:B------:R-:W-:Y:S02]  /*18c0*/  SEL R9, R0, 0x3, P5 ;  /* 0x0000000300097807 */ /* 0x000fe40002800000 */
[----:B------:R-:W-:Y:S02]  /*18d0*/  SEL R13, R2, 0x3, P6 ;  /* 0x00000003020d7807 */ /* 0x000fe40003000000 */
[----:B------:R-:W-:Y:S02]  /*18e0*/  ISETP.LT.AND P0, PT, R30, 0x200, !P0 ;  /* 0x000002001e00780c */ /* 0x000fe40004701270 */
[----:B------:R-:W-:Y:S01]  /*18f0*/  LOP3.LUT R18, R18, 0x3f8, RZ, 0xc0, !PT ;  /* 0x000003f812127812 */ /* 0x000fe200078ec0ff */
[----:B------:R0:W-:Y:S04]  /*1900*/  STS.U8 [R24], R11 ;  /* 0x0000000b18007388 */ /* 0x0001e80000000000 */
[----:B------:R0:W-:Y:S04]  /*1910*/  STS.U8 [R24+0x40], R14 ;  /* 0x0000400e18007388 */ /* 0x0001e80000000000 */
[----:B------:R0:W-:Y:S04]  /*1920*/  STS.U8 [R24+0x80], R15 ;  /* 0x0000800f18007388 */ /* 0x0001e80000000000 */
[----:B------:R0:W-:Y:S04]  /*1930*/  STS.U8 [R24+0xc0], R16 ;  /* 0x0000c01018007388 */ /* 0x0001e80000000000 */
[----:B------:R0:W-:Y:S04]  /*1940*/  STS.U8 [R24+0x100], R5 ;  /* 0x0001000518007388 */ /* 0x0001e80000000000 */
[----:B------:R0:W-:Y:S04]  /*1950*/  STS.U8 [R24+0x140], R7 ;  /* 0x0001400718007388 */ /* 0x0001e80000000000 */
[----:B------:R0:W-:Y:S04]  /*1960*/  STS.U8 [R24+0x180], R9 ;  /* 0x0001800918007388 */ /* 0x0001e80000000000 */
[----:B------:R0:W-:Y:S01]  /*1970*/  STS.U8 [R24+0x1c0], R13 ;  /* 0x0001c00d18007388 */ /* 0x0001e20000000000 */
[----:B------:R-:W-:Y:S01]  /*1980*/  IADD3 R18, R18, UR4, R21 ;  /* 0x0000000412127c10 */ /* 0x000fe2000fffe015 */
[----:B------:R-:W-:Y:S01]  /*1990*/  ULDC.64 UR4, c[0x0][0x220] ;  /* 0x0000880000047ab9 */ /* 0x000fe20000000a00 */
[----:B------:R-:W-:Y:S01]  /*19a0*/  BAR.SYNC.DEFER_BLOCKING 0x0 ;  /* 0x0000000000007b1d */ /* 0x000fe20000010000 */
[----:B------:R-:W-:-:S04]  /*19b0*/  IADD3 R2, P1, R12, UR4, RZ ;  /* 0x000000040c027c10 */ /* 0x000fc8000ff3e0ff */
[----:B------:R-:W-:Y:S01]  /*19c0*/  LEA.HI.X.SX32 R3, R12, UR5, 0x1, P1 ;  /* 0x000000050c037c11 */ /* 0x000fe200088f0eff */
[----:B0-----:R-:W-:Y:S08]  /*19d0*/  @!P0 EXIT ;  /* 0x000000000000894d */ /* 0x001ff00003800000 */
[----:B------:R-:W0:Y:S04]  /*19e0*/  LDS.64 R18, [R18] ;  /* 0x0000000012127984 */ /* 0x000e280000000a00 */
[----:B0-----:R-:W-:Y:S01]  /*19f0*/  STG.E.64 desc[UR6][R2.64], R18 ;  /* 0x0000001202007986 */ /* 0x001fe2000c101b06 */
[----:B------:R-:W-:Y:S05]  /*1a00*/  EXIT ;  /* 0x000000000000794d */ /* 0x000fea0003800000 */
.L_x_0:
[----:B------:R-:W-:-:S00]  /*1a10*/  BRA `(.L_x_0) ;  /* 0xfffffffc00fc7947 */ /* 0x000fc0000383ffff */
[----:B------:R-:W-:-:S00]  /*1a20*/  NOP ;  /* 0x0000000000007918 */ /* 0x000fc00000000000 */
        /* <DEDUP_REMOVED lines=13> */
.L_x_1:


//--------------------- .nv.shared.triton_poi_fused_max_pool2d_with_indices_16 --------------------------
	.section	.nv.shared.triton_poi_fused_max_pool2d_with_indices_16,"aw",@nobits
	.sectionflags	@""
	.align	16
	.zero		1024


//--------------------- .nv.constant0.triton_poi_fused_max_pool2d_with_indices_16 --------------------------
	.section	.nv.constant0.triton_poi_fused_max_pool2d_with_indices_16,"a",@progbits
	.sectionflags	@""
	.align	4
.nv.constant0.triton_poi_fused_max_pool2d_with_indices_16:
	.zero		560
